	.headerflags	@"EF_CUDA_TEXMODE_UNIFIED EF_CUDA_64BIT_ADDRESS EF_CUDA_ACCELERATORS EF_CUDA_SM90 EF_CUDA_VIRTUAL_SM(EF_CUDA_SM90)"
	.elftype	@"ET_EXEC"


//--------------------- .nv.info                  --------------------------
	.section	.nv.info,"",@"SHT_CUDA_INFO"
	.align	4


	//----- nvinfo : EIATTR_REGCOUNT
	.align		4
        /*0000*/ 	.byte	0x04, 0x2f
        /*0002*/ 	.short	(.L_3 - .L_2)
	.align		4
.L_2:
        /*0004*/ 	.word	index@(triton_poi_fused__native_batch_norm_legit_no_training_silu_0)
        /*0008*/ 	.word	0x00000010


	//----- nvinfo : EIATTR_MIN_STACK_SIZE
	.align		4
.L_3:
        /*000c*/ 	.byte	0x04, 0x12
        /*000e*/ 	.short	(.L_5 - .L_4)
	.align		4
.L_4:
        /*0010*/ 	.word	index@(triton_poi_fused__native_batch_norm_legit_no_training_silu_0)
        /*0014*/ 	.word	0x00000000


	//----- nvinfo : EIATTR_FRAME_SIZE
	.align		4
.L_5:
        /*0018*/ 	.byte	0x04, 0x11
        /*001a*/ 	.short	(.L_7 - .L_6)
	.align		4
.L_6:
        /*001c*/ 	.word	index@(triton_poi_fused__native_batch_norm_legit_no_training_silu_0)
        /*0020*/ 	.word	0x00000000


	//----- nvinfo : EIATTR_MIN_STACK_SIZE
	.align		4
.L_7:
        /*0024*/ 	.byte	0x04, 0x12
        /*0026*/ 	.short	(.L_9 - .L_8)
	.align		4
.L_8:
        /*0028*/ 	.word	index@(triton_poi_fused__native_batch_norm_legit_no_training_silu_0)
        /*002c*/ 	.word	0x00000000
.L_9:


//--------------------- .nv.info.triton_poi_fused__native_batch_norm_legit_no_training_silu_0 --------------------------
	.section	.nv.info.triton_poi_fused__native_batch_norm_legit_no_training_silu_0,"",@"SHT_CUDA_INFO"
	.sectionflags	@""
	.align	4


	//----- nvinfo : EIATTR_CUDA_API_VERSION
	.align		4
        /*0000*/ 	.byte	0x04, 0x37
        /*0002*/ 	.short	(.L_11 - .L_10)
.L_10:
        /*0004*/ 	.word	0x0000007c


	//----- nvinfo : EIATTR_KPARAM_INFO
	.align		4
.L_11:
        /*0008*/ 	.byte	0x04, 0x17
        /*000a*/ 	.short	(.L_13 - .L_12)
.L_12:
        /*000c*/ 	.word	0x00000000
        /*0010*/ 	.short	0x0006
        /*0012*/ 	.short	0x0030
        /*0014*/ 	.byte	0x00, 0xf0, 0x11, 0x00


	//----- nvinfo : EIATTR_KPARAM_INFO
	.align		4
.L_13:
        /*0018*/ 	.byte	0x04, 0x17
        /*001a*/ 	.short	(.L_15 - .L_14)
.L_14:
        /*001c*/ 	.word	0x00000000
        /*0020*/ 	.short	0x0005
        /*0022*/ 	.short	0x0028
        /*0024*/ 	.byte	0x00, 0xf4, 0x21, 0x00


	//----- nvinfo : EIATTR_KPARAM_INFO
	.align		4
.L_15:
        /*0028*/ 	.byte	0x04, 0x17
        /*002a*/ 	.short	(.L_17 - .L_16)
.L_16:
        /*002c*/ 	.word	0x00000000
        /*0030*/ 	.short	0x0004
        /*0032*/ 	.short	0x0020
        /*0034*/ 	.byte	0x00, 0xf4, 0x21, 0x00


	//----- nvinfo : EIATTR_KPARAM_INFO
	.align		4
.L_17:
        /*0038*/ 	.byte	0x04, 0x17
        /*003a*/ 	.short	(.L_19 - .L_18)
.L_18:
        /*003c*/ 	.word	0x00000000
        /*0040*/ 	.short	0x0003
        /*0042*/ 	.short	0x0018
        /*0044*/ 	.byte	0x00, 0xf4, 0x21, 0x00


	//----- nvinfo : EIATTR_KPARAM_INFO
	.align		4
.L_19:
        /*0048*/ 	.byte	0x04, 0x17
        /*004a*/ 	.short	(.L_21 - .L_20)
.L_20:
        /*004c*/ 	.word	0x00000000
        /*0050*/ 	.short	0x0002
        /*0052*/ 	.short	0x0010
        /*0054*/ 	.byte	0x00, 0xf4, 0x21, 0x00


	//----- nvinfo : EIATTR_KPARAM_INFO
	.align		4
.L_21:
        /*0058*/ 	.byte	0x04, 0x17
        /*005a*/ 	.short	(.L_23 - .L_22)
.L_22:
        /*005c*/ 	.word	0x00000000
        /*0060*/ 	.short	0x0001
        /*0062*/ 	.short	0x0008
        /*0064*/ 	.byte	0x00, 0xf4, 0x21, 0x00


	//----- nvinfo : EIATTR_KPARAM_INFO
	.align		4
.L_23:
        /*0068*/ 	.byte	0x04, 0x17
        /*006a*/ 	.short	(.L_25 - .L_24)
.L_24:
        /*006c*/ 	.word	0x00000000
        /*0070*/ 	.short	0x0000
        /*0072*/ 	.short	0x0000
        /*0074*/ 	.byte	0x00, 0xf4, 0x21, 0x00


	//----- nvinfo : EIATTR_SPARSE_MMA_MASK
	.align		4
.L_25:
        /*0078*/ 	.byte	0x03, 0x50
        /*007a*/ 	.short	0x0000


	//----- nvinfo : EIATTR_MAXREG_COUNT
	.align		4
        /*007c*/ 	.byte	0x03, 0x1b
        /*007e*/ 	.short	0x00ff


	//----- nvinfo : EIATTR_EXIT_INSTR_OFFSETS
	.align		4
        /*0080*/ 	.byte	0x04, 0x1c
        /*0082*/ 	.short	(.L_27 - .L_26)


	//   ....[0]....
.L_26:
        /*0084*/ 	.word	0x000004b0


	//----- nvinfo : EIATTR_REQNTID
	.align		4
.L_27:
        /*0088*/ 	.byte	0x04, 0x10
        /*008a*/ 	.short	(.L_29 - .L_28)
.L_28:
        /*008c*/ 	.word	0x00000100
        /*0090*/ 	.word	0x00000001
        /*0094*/ 	.word	0x00000001


	//----- nvinfo : EIATTR_CBANK_PARAM_SIZE
	.align		4
.L_29:
        /*0098*/ 	.byte	0x03, 0x19
        /*009a*/ 	.short	0x0034


	//----- nvinfo : EIATTR_PARAM_CBANK
	.align		4
        /*009c*/ 	.byte	0x04, 0x0a
        /*009e*/ 	.short	(.L_31 - .L_30)
	.align		4
.L_30:
        /*00a0*/ 	.word	index@(.nv.constant0.triton_poi_fused__native_batch_norm_legit_no_training_silu_0)
        /*00a4*/ 	.short	0x0210
        /*00a6*/ 	.short	0x0034


	//----- nvinfo : EIATTR_SW_WAR
	.align		4
.L_31:
        /*00a8*/ 	.byte	0x04, 0x36
        /*00aa*/ 	.short	(.L_33 - .L_32)
.L_32:
        /*00ac*/ 	.word	0x00000008
.L_33:


//--------------------- .nv.callgraph             --------------------------
	.section	.nv.callgraph,"",@"SHT_CUDA_CALLGRAPH"
	.align	4
	.sectionentsize	8
	.align		4
        /*0000*/ 	.word	0x00000000
	.align		4
        /*0004*/ 	.word	0xffffffff
	.align		4
        /*0008*/ 	.word	0x00000000
	.align		4
        /*000c*/ 	.word	0xfffffffe
	.align		4
        /*0010*/ 	.word	0x00000000
	.align		4
        /*0014*/ 	.word	0xfffffffd
	.align		4
        /*0018*/ 	.word	0x00000000
	.align		4
        /*001c*/ 	.word	0xfffffffc


//--------------------- .nv.constant4             --------------------------
	.section	.nv.constant4,"a",@progbits
	.align	8
	.align		8
.nv.constant4:
        /*0000*/ 	.dword	_$_str
	.align		8
        /*0008*/ 	.dword	_$_str_$_2


//--------------------- .text.triton_poi_fused__native_batch_norm_legit_no_training_silu_0 --------------------------
	.section	.text.triton_poi_fused__native_batch_norm_legit_no_training_silu_0,"ax",@progbits
	.align	128
        .global         triton_poi_fused__native_batch_norm_legit_no_training_silu_0
        .type           triton_poi_fused__native_batch_norm_legit_no_training_silu_0,@function
        .size           triton_poi_fused__native_batch_norm_legit_no_training_silu_0,(.L_x_1 - triton_poi_fused__native_batch_norm_legit_no_training_silu_0)
        .other          triton_poi_fused__native_batch_norm_legit_no_training_silu_0,@"STO_CUDA_ENTRY STV_DEFAULT"
triton_poi_fused__native_batch_norm_legit_no_training_silu_0:
.text.triton_poi_fused__native_batch_norm_legit_no_training_silu_0:
[----:B------:R-:W-:Y:S01]  /*0000*/  LDC R1, c[0x0][0x28] ;  /* 0x00000a00ff017b82 */ /* 0x000fe20000000800 */
[----:B------:R-:W1:Y:S07]  /*0010*/  S2R R0, SR_TID.X ;  /* 0x0000000000007919 */ /* 0x000e6e0000002100 */
[----:B------:R-:W2:Y:S01]  /*0020*/  LDC.64 R6, c[0x0][0x228] ;  /* 0x00008a00ff067b82 */ /* 0x000ea20000000a00 */
[----:B------:R-:W-:Y:S01]  /*0030*/  ULDC.64 UR4, c[0x0][0x208] ;  /* 0x0000820000047ab9 */ /* 0x000fe20000000a00 */
[----:B------:R-:W3:Y:S06]  /*0040*/  S2R R5, SR_CTAID.X ;  /* 0x0000000000057919 */ /* 0x000eec0000002500 */
[----:B------:R-:W4:Y:S08]  /*0050*/  LDC.64 R8, c[0x0][0x230] ;  /* 0x00008c00ff087b82 */ /* 0x000f300000000a00 */
[----:B------:R-:W5:Y:S01]  /*0060*/  LDC.64 R10, c[0x0][0x238] ;  /* 0x00008e00ff0a7b82 */ /* 0x000f620000000a00 */
[----:B-1----:R-:W-:-:S02]  /*0070*/  SHF.L.U32 R0, R0, 0x1, RZ ;  /* 0x0000000100007819 */ /* 0x002fc400000006ff */
[----:B---3--:R-:W-:Y:S02]  /*0080*/  SHF.R.S32.HI R3, RZ, 0x16, R5 ;  /* 0x00000016ff037819 */ /* 0x008fe40000011405 */
[----:B------:R-:W-:Y:S02]  /*0090*/  LOP3.LUT R0, R0, 0x1fe, RZ, 0xc0, !PT ;  /* 0x000001fe00007812 */ /* 0x000fe400078ec0ff */
[----:B------:R-:W-:Y:S02]  /*00a0*/  SGXT R3, R3, 0x1 ;  /* 0x000000010303781a */ /* 0x000fe40000000200 */
[----:B------:R-:W-:Y:S02]  /*00b0*/  LEA R0, R5, R0, 0x9 ;  /* 0x0000000005007211 */ /* 0x000fe400078e48ff */
[----:B------:R-:W1:Y:S02]  /*00c0*/  LDC.64 R4, c[0x0][0x220] ;  /* 0x00008800ff047b82 */ /* 0x000e640000000a00 */
[----:B------:R-:W-:-:S04]  /*00d0*/  LEA.HI R3, R3, R0, RZ, 0xc ;  /* 0x0000000003037211 */ /* 0x000fc800078f60ff */
[----:B------:R-:W-:-:S04]  /*00e0*/  SHF.R.S32.HI R3, RZ, 0xc, R3 ;  /* 0x0000000cff037819 */ /* 0x000fc80000011403 */
[----:B------:R-:W-:-:S04]  /*00f0*/  LEA.HI R2, R3, R3, RZ, 0x6 ;  /* 0x0000000303027211 */ /* 0x000fc800078f30ff */
[----:B------:R-:W-:-:S04]  /*0100*/  LOP3.LUT R2, R2, 0xffffffc0, RZ, 0xc0, !PT ;  /* 0xffffffc002027812 */ /* 0x000fc800078ec0ff */
[----:B------:R-:W-:Y:S02]  /*0110*/  IADD3 R13, R3, -R2, RZ ;  /* 0x80000002030d7210 */ /* 0x000fe40007ffe0ff */
[----:B------:R-:W3:Y:S03]  /*0120*/  LDC.64 R2, c[0x0][0x218] ;  /* 0x00008600ff027b82 */ /* 0x000ee60000000a00 */
[----:B--2---:R-:W-:-:S06]  /*0130*/  IMAD.WIDE R6, R13, 0x4, R6 ;  /* 0x000000040d067825 */ /* 0x004fcc00078e0206 */
[----:B------:R-:W2:Y:S01]  /*0140*/  LDG.E.EL R6, desc[UR4][R6.64] ;  /* 0x0000000406067981 */ /* 0x000ea2000c2e1900 */
[----:B-1----:R-:W-:-:S04]  /*0150*/  IMAD.WIDE R4, R13, 0x4, R4 ;  /* 0x000000040d047825 */ /* 0x002fc800078e0204 */
[C---:B----4-:R-:W-:Y:S02]  /*0160*/  IMAD.WIDE R8, R13.reuse, 0x4, R8 ;  /* 0x000000040d087825 */ /* 0x050fe400078e0208 */
[----:B------:R-:W4:Y:S02]  /*0170*/  LDG.E.EL R4, desc[UR4][R4.64] ;  /* 0x0000000404047981 */ /* 0x000f24000c2e1900 */
[----:B-----5:R-:W-:Y:S02]  /*0180*/  IMAD.WIDE R10, R13, 0x4, R10 ;  /* 0x000000040d0a7825 */ /* 0x020fe400078e020a */
[----:B------:R-:W5:Y:S02]  /*0190*/  LDG.E.EL R8, desc[UR4][R8.64] ;  /* 0x0000000408087981 */ /* 0x000f64000c2e1900 */
[----:B---3--:R-:W-:Y:S02]  /*01a0*/  IMAD.WIDE R2, R0, 0x4, R2 ;  /* 0x0000000400027825 */ /* 0x008fe400078e0202 */
[----:B------:R-:W5:Y:S04]  /*01b0*/  LDG.E.EL R11, desc[UR4][R10.64] ;  /* 0x000000040a0b7981 */ /* 0x000f68000c2e1900 */
[----:B------:R-:W4:Y:S01]  /*01c0*/  LDG.E.64 R2, desc[UR4][R2.64] ;  /* 0x0000000402027981 */ /* 0x000f22000c1e1b00 */
[----:B------:R-:W-:Y:S01]  /*01d0*/  HFMA2.MMA R13, -RZ, RZ, 1.625, 0 ;  /* 0x3e800000ff0d7435 */ /* 0x000fe200000001ff */
[----:B--2---:R-:W-:-:S04]  /*01e0*/  FADD R6, R6, 9.9999997473787516356e-06 ;  /* 0x3727c5ac06067421 */ /* 0x004fc80000000000 */
[----:B------:R-:W1:Y:S02]  /*01f0*/  MUFU.SQRT R7, R6 ;  /* 0x0000000600077308 */ /* 0x000e640000002000 */
[C---:B-1----:R-:W-:Y:S02]  /*0200*/  FSETP.GT.AND P0, PT, R7.reuse, 8.50705917302346158658e+37, PT ;  /* 0x7e8000000700780b */ /* 0x042fe40003f04000 */
[----:B------:R-:W-:-:S11]  /*0210*/  FSETP.GEU.AND P1, PT, R7, 1.175494350822287508e-38, PT ;  /* 0x008000000700780b */ /* 0x000fd60003f2e000 */
[----:B------:R-:W-:-:S04]  /*0220*/  @P0 FMUL R7, R7, 0.25 ;  /* 0x3e80000007070820 */ /* 0x000fc80000400000 */
[----:B------:R-:W-:-:S06]  /*0230*/  @!P1 FMUL R7, R7, 16777216 ;  /* 0x4b80000007079820 */ /* 0x000fcc0000400000 */
[----:B------:R-:W1:Y:S01]  /*0240*/  MUFU.RCP R7, R7 ;  /* 0x0000000700077308 */ /* 0x000e620000001000 */
[----:B------:R-:W-:Y:S01]  /*0250*/  FSEL R12, R13, 1, P0 ;  /* 0x3f8000000d0c7808 */ /* 0x000fe20000000000 */
[----:B----4-:R-:W-:-:S04]  /*0260*/  FADD R2, R2, -R4 ;  /* 0x8000000402027221 */ /* 0x010fc80000000000 */
[----:B------:R-:W-:Y:S01]  /*0270*/  @!P1 FMUL R12, R12, 16777216 ;  /* 0x4b8000000c0c9820 */ /* 0x000fe20000400000 */
[----:B------:R-:W-:-:S03]  /*0280*/  FADD R3, R3, -R4 ;  /* 0x8000000403037221 */ /* 0x000fc60000000000 */
[----:B-1----:R-:W-:-:S04]  /*0290*/  FMUL R12, R7, R12 ;  /* 0x0000000c070c7220 */ /* 0x002fc80000400000 */
[-C--:B------:R-:W-:Y:S01]  /*02a0*/  FMUL R2, R2, R12.reuse ;  /* 0x0000000c02027220 */ /* 0x080fe20000400000 */
[----:B------:R-:W-:-:S03]  /*02b0*/  FMUL R12, R3, R12 ;  /* 0x0000000c030c7220 */ /* 0x000fc60000400000 */
[C-C-:B-----5:R-:W-:Y:S01]  /*02c0*/  FFMA R4, R8.reuse, R2, R11.reuse ;  /* 0x0000000208047223 */ /* 0x160fe2000000000b */
[----:B------:R-:W-:-:S03]  /*02d0*/  FFMA R12, R8, R12, R11 ;  /* 0x0000000c080c7223 */ /* 0x000fc6000000000b */
[----:B------:R-:W-:-:S04]  /*02e0*/  FADD R2, RZ, -R4 ;  /* 0x80000004ff027221 */ /* 0x000fc80000000000 */
[----:B------:R-:W-:Y:S01]  /*02f0*/  FMUL R3, R2, 1.4426950216293334961 ;  /* 0x3fb8aa3b02037820 */ /* 0x000fe20000400000 */
[----:B------:R-:W-:-:S04]  /*0300*/  FADD R2, RZ, -R12 ;  /* 0x8000000cff027221 */ /* 0x000fc80000000000 */
[----:B------:R-:W-:Y:S01]  /*0310*/  FMUL R5, R2, 1.4426950216293334961 ;  /* 0x3fb8aa3b02057820 */ /* 0x000fe20000400000 */
[----:B------:R-:W-:-:S04]  /*0320*/  FSETP.GEU.AND P0, PT, R3, -126, PT ;  /* 0xc2fc00000300780b */ /* 0x000fc80003f0e000 */
[----:B------:R-:W-:-:S09]  /*0330*/  FSETP.GEU.AND P1, PT, R5, -126, PT ;  /* 0xc2fc00000500780b */ /* 0x000fd20003f2e000 */
[----:B------:R-:W-:-:S04]  /*0340*/  @!P0 FMUL R3, R3, 0.5 ;  /* 0x3f00000003038820 */ /* 0x000fc80000400000 */
[----:B------:R-:W-:Y:S01]  /*0350*/  @!P1 FMUL R5, R5, 0.5 ;  /* 0x3f00000005059820 */ /* 0x000fe20000400000 */
[----:B------:R-:W1:Y:S08]  /*0360*/  MUFU.EX2 R2, R3 ;  /* 0x0000000300027308 */ /* 0x000e700000000800 */
[----:B------:R-:W2:Y:S01]  /*0370*/  MUFU.EX2 R6, R5 ;  /* 0x0000000500067308 */ /* 0x000ea20000000800 */
[----:B-1----:R-:W-:-:S04]  /*0380*/  @!P0 FMUL R2, R2, R2 ;  /* 0x0000000202028220 */ /* 0x002fc80000400000 */
[----:B------:R-:W-:Y:S02]  /*0390*/  FADD R7, R2, 1 ;  /* 0x3f80000002077421 */ /* 0x000fe40000000000 */
[----:B------:R-:W1:Y:S01]  /*03a0*/  LDC.64 R2, c[0x0][0x210] ;  /* 0x00008400ff027b82 */ /* 0x000e620000000a00 */
[----:B--2---:R-:W-:-:S04]  /*03b0*/  @!P1 FMUL R6, R6, R6 ;  /* 0x0000000606069220 */ /* 0x004fc80000400000 */
[----:B------:R-:W-:Y:S01]  /*03c0*/  FADD R6, R6, 1 ;  /* 0x3f80000006067421 */ /* 0x000fe20000000000 */
[----:B------:R-:W-:-:S04]  /*03d0*/  FSETP.GT.AND P0, PT, R7, 8.50705917302346158658e+37, PT ;  /* 0x7e8000000700780b */ /* 0x000fc80003f04000 */
[----:B------:R-:W-:-:S09]  /*03e0*/  FSETP.GT.AND P1, PT, R6, 8.50705917302346158658e+37, PT ;  /* 0x7e8000000600780b */ /* 0x000fd20003f24000 */
[----:B------:R-:W-:-:S04]  /*03f0*/  @P0 FMUL R7, R7, 0.25 ;  /* 0x3e80000007070820 */ /* 0x000fc80000400000 */
[----:B------:R-:W-:Y:S02]  /*0400*/  @P1 FMUL R6, R6, 0.25 ;  /* 0x3e80000006061820 */ /* 0x000fe40000400000 */
[----:B------:R-:W2:Y:S08]  /*0410*/  MUFU.RCP R7, R7 ;  /* 0x0000000700077308 */ /* 0x000eb00000001000 */
[----:B------:R-:W3:Y:S01]  /*0420*/  MUFU.RCP R6, R6 ;  /* 0x0000000600067308 */ /* 0x000ee20000001000 */
[----:B------:R-:W-:-:S02]  /*0430*/  FSEL R8, R13, 1, P0 ;  /* 0x3f8000000d087808 */ /* 0x000fc40000000000 */
[----:B------:R-:W-:-:S03]  /*0440*/  FSEL R9, R13, 1, P1 ;  /* 0x3f8000000d097808 */ /* 0x000fc60000800000 */
[----:B--2---:R-:W-:Y:S01]  /*0450*/  FMUL R5, R7, R8 ;  /* 0x0000000807057220 */ /* 0x004fe20000400000 */
[----:B-1----:R-:W-:-:S04]  /*0460*/  IMAD.WIDE R2, R0, 0x4, R2 ;  /* 0x0000000400027825 */ /* 0x002fc800078e0202 */
[----:B------:R-:W-:Y:S01]  /*0470*/  FMUL R8, R4, R5 ;  /* 0x0000000504087220 */ /* 0x000fe20000400000 */
[----:B---3--:R-:W-:-:S04]  /*0480*/  FMUL R9, R6, R9 ;  /* 0x0000000906097220 */ /* 0x008fc80000400000 */
[----:B------:R-:W-:-:S05]  /*0490*/  FMUL R9, R12, R9 ;  /* 0x000000090c097220 */ /* 0x000fca0000400000 */
[----:B------:R-:W-:Y:S01]  /*04a0*/  STG.E.64 desc[UR4][R2.64], R8 ;  /* 0x0000000802007986 */ /* 0x000fe2000c101b04 */
[----:B------:R-:W-:Y:S05]  /*04b0*/  EXIT ;  /* 0x000000000000794d */ /* 0x000fea0003800000 */
.L_x_0:
[----:B------:R-:W-:-:S00]  /*04c0*/  BRA `(.L_x_0) ;  /* 0xfffffffc00fc7947 */ /* 0x000fc0000383ffff */
[----:B------:R-:W-:-:S00]  /*04d0*/  NOP ;  /* 0x0000000000007918 */ /* 0x000fc00000000000 */
        /* <DEDUP_REMOVED lines=10> */
.L_x_1:


//--------------------- .nv.global.init           --------------------------
	.section	.nv.global.init,"aw",@progbits
.nv.global.init:
	.type		_$_str,@object
	.size		_$_str,(_$_str_$_2 - _$_str)
_$_str:
        /*0000*/ 	.byte	0x5f, 0x5f, 0x43, 0x55, 0x44, 0x41, 0x5f, 0x46, 0x54, 0x5a, 0x00
	.type		_$_str_$_2,@object
	.size		_$_str_$_2,(.L_1 - _$_str_$_2)
_$_str_$_2:
        /*000b*/ 	.byte	0x5f, 0x5f, 0x43, 0x55, 0x44, 0x41, 0x5f, 0x50, 0x52, 0x45, 0x43, 0x5f, 0x53, 0x51, 0x52, 0x54
        /*001b*/ 	.byte	0x00
.L_1:


//--------------------- .nv.constant0.triton_poi_fused__native_batch_norm_legit_no_training_silu_0 --------------------------
	.section	.nv.constant0.triton_poi_fused__native_batch_norm_legit_no_training_silu_0,"a",@progbits
	.sectionflags	@""
	.align	4
.nv.constant0.triton_poi_fused__native_batch_norm_legit_no_training_silu_0:
	.zero		580
